	.headerflags	@"EF_CUDA_TEXMODE_UNIFIED EF_CUDA_64BIT_ADDRESS EF_CUDA_ACCELERATORS EF_CUDA_SM90 EF_CUDA_VIRTUAL_SM(EF_CUDA_SM90)"
	.elftype	@"ET_EXEC"


//--------------------- .nv.info                  --------------------------
	.section	.nv.info,"",@"SHT_CUDA_INFO"
	.align	4


	//----- nvinfo : EIATTR_REGCOUNT
	.align		4
        /*0000*/ 	.byte	0x04, 0x2f
        /*0002*/ 	.short	(.L_1 - .L_0)
	.align		4
.L_0:
        /*0004*/ 	.word	index@(triton_poi_fused_relu_1)
        /*0008*/ 	.word	0x00000008


	//----- nvinfo : EIATTR_MIN_STACK_SIZE
	.align		4
.L_1:
        /*000c*/ 	.byte	0x04, 0x12
        /*000e*/ 	.short	(.L_3 - .L_2)
	.align		4
.L_2:
        /*0010*/ 	.word	index@(triton_poi_fused_relu_1)
        /*0014*/ 	.word	0x00000000


	//----- nvinfo : EIATTR_FRAME_SIZE
	.align		4
.L_3:
        /*0018*/ 	.byte	0x04, 0x11
        /*001a*/ 	.short	(.L_5 - .L_4)
	.align		4
.L_4:
        /*001c*/ 	.word	index@(triton_poi_fused_relu_1)
        /*0020*/ 	.word	0x00000000


	//----- nvinfo : EIATTR_MIN_STACK_SIZE
	.align		4
.L_5:
        /*0024*/ 	.byte	0x04, 0x12
        /*0026*/ 	.short	(.L_7 - .L_6)
	.align		4
.L_6:
        /*0028*/ 	.word	index@(triton_poi_fused_relu_1)
        /*002c*/ 	.word	0x00000000
.L_7:


//--------------------- .nv.info.triton_poi_fused_relu_1 --------------------------
	.section	.nv.info.triton_poi_fused_relu_1,"",@"SHT_CUDA_INFO"
	.sectionflags	@""
	.align	4


	//----- nvinfo : EIATTR_CUDA_API_VERSION
	.align		4
        /*0000*/ 	.byte	0x04, 0x37
        /*0002*/ 	.short	(.L_9 - .L_8)
.L_8:
        /*0004*/ 	.word	0x0000007c


	//----- nvinfo : EIATTR_KPARAM_INFO
	.align		4
.L_9:
        /*0008*/ 	.byte	0x04, 0x17
        /*000a*/ 	.short	(.L_11 - .L_10)
.L_10:
        /*000c*/ 	.word	0x00000000
        /*0010*/ 	.short	0x0001
        /*0012*/ 	.short	0x0008
        /*0014*/ 	.byte	0x00, 0xf0, 0x11, 0x00


	//----- nvinfo : EIATTR_KPARAM_INFO
	.align		4
.L_11:
        /*0018*/ 	.byte	0x04, 0x17
        /*001a*/ 	.short	(.L_13 - .L_12)
.L_12:
        /*001c*/ 	.word	0x00000000
        /*0020*/ 	.short	0x0000
        /*0022*/ 	.short	0x0000
        /*0024*/ 	.byte	0x00, 0xf4, 0x21, 0x00


	//----- nvinfo : EIATTR_SPARSE_MMA_MASK
	.align		4
.L_13:
        /*0028*/ 	.byte	0x03, 0x50
        /*002a*/ 	.short	0x0000


	//----- nvinfo : EIATTR_MAXREG_COUNT
	.align		4
        /*002c*/ 	.byte	0x03, 0x1b
        /*002e*/ 	.short	0x00ff


	//----- nvinfo : EIATTR_EXIT_INSTR_OFFSETS
	.align		4
        /*0030*/ 	.byte	0x04, 0x1c
        /*0032*/ 	.short	(.L_15 - .L_14)


	//   ....[0]....
.L_14:
        /*0034*/ 	.word	0x00000130


	//   ....[1]....
        /*0038*/ 	.word	0x00000150


	//----- nvinfo : EIATTR_REQNTID
	.align		4
.L_15:
        /*003c*/ 	.byte	0x04, 0x10
        /*003e*/ 	.short	(.L_17 - .L_16)
.L_16:
        /*0040*/ 	.word	0x00000020
        /*0044*/ 	.word	0x00000001
        /*0048*/ 	.word	0x00000001


	//----- nvinfo : EIATTR_CRS_STACK_SIZE
	.align		4
.L_17:
        /*004c*/ 	.byte	0x04, 0x1e
        /*004e*/ 	.short	(.L_19 - .L_18)
.L_18:
        /*0050*/ 	.word	0x00000000


	//----- nvinfo : EIATTR_CBANK_PARAM_SIZE
	.align		4
.L_19:
        /*0054*/ 	.byte	0x03, 0x19
        /*0056*/ 	.short	0x000c


	//----- nvinfo : EIATTR_PARAM_CBANK
	.align		4
        /*0058*/ 	.byte	0x04, 0x0a
        /*005a*/ 	.short	(.L_21 - .L_20)
	.align		4
.L_20:
        /*005c*/ 	.word	index@(.nv.constant0.triton_poi_fused_relu_1)
        /*0060*/ 	.short	0x0210
        /*0062*/ 	.short	0x000c


	//----- nvinfo : EIATTR_SW_WAR
	.align		4
.L_21:
        /*0064*/ 	.byte	0x04, 0x36
        /*0066*/ 	.short	(.L_23 - .L_22)
.L_22:
        /*0068*/ 	.word	0x00000008
.L_23:


//--------------------- .nv.callgraph             --------------------------
	.section	.nv.callgraph,"",@"SHT_CUDA_CALLGRAPH"
	.align	4
	.sectionentsize	8
	.align		4
        /*0000*/ 	.word	0x00000000
	.align		4
        /*0004*/ 	.word	0xffffffff
	.align		4
        /*0008*/ 	.word	0x00000000
	.align		4
        /*000c*/ 	.word	0xfffffffe
	.align		4
        /*0010*/ 	.word	0x00000000
	.align		4
        /*0014*/ 	.word	0xfffffffd
	.align		4
        /*0018*/ 	.word	0x00000000
	.align		4
        /*001c*/ 	.word	0xfffffffc


//--------------------- .text.triton_poi_fused_relu_1 --------------------------
	.section	.text.triton_poi_fused_relu_1,"ax",@progbits
	.align	128
        .global         triton_poi_fused_relu_1
        .type           triton_poi_fused_relu_1,@function
        .size           triton_poi_fused_relu_1,(.L_x_3 - triton_poi_fused_relu_1)
        .other          triton_poi_fused_relu_1,@"STO_CUDA_ENTRY STV_DEFAULT"
triton_poi_fused_relu_1:
.text.triton_poi_fused_relu_1:
[----:B------:R-:W0:Y:S02]  /*0000*/  LDC R1, c[0x0][0x28] ;  /* 0x00000a00ff017b82 */ /* 0x000e240000000800 */
[----:B------:R-:W1:Y:S01]  /*0010*/  S2R R0, SR_TID.X ;  /* 0x0000000000007919 */ /* 0x000e620000002100 */
[----:B------:R-:W2:Y:S01]  /*0020*/  LDC.64 R2, c[0x0][0x210] ;  /* 0x00008400ff027b82 */ /* 0x000ea20000000a00 */
[----:B------:R-:W-:Y:S01]  /*0030*/  ULDC.64 UR4, c[0x0][0x208] ;  /* 0x0000820000047ab9 */ /* 0x000fe20000000a00 */
[----:B------:R-:W-:Y:S01]  /*0040*/  BSSY B0, `(.L_x_0) ;  /* 0x000000a000007945 */ /* 0x000fe20003800000 */
[----:B------:R-:W3:Y:S01]  /*0050*/  S2R R5, SR_CTAID.X ;  /* 0x0000000000057919 */ /* 0x000ee20000002500 */
[----:B-1----:R-:W-:-:S05]  /*0060*/  IMAD.SHL.U32 R0, R0, 0x2, RZ ;  /* 0x0000000200007824 */ /* 0x002fca00078e00ff */
[----:B------:R-:W-:-:S05]  /*0070*/  LOP3.LUT R0, R0, 0x3e, RZ, 0xc0, !PT ;  /* 0x0000003e00007812 */ /* 0x000fca00078ec0ff */
[----:B---3--:R-:W-:-:S04]  /*0080*/  IMAD R5, R5, 0x40, R0 ;  /* 0x0000004005057824 */ /* 0x008fc800078e0200 */
[C---:B--2---:R-:W-:Y:S01]  /*0090*/  IMAD.WIDE R2, R5.reuse, 0x4, R2 ;  /* 0x0000000405027825 */ /* 0x044fe200078e0202 */
[----:B------:R-:W-:Y:S02]  /*00a0*/  ISETP.GE.AND P2, PT, R5, 0x40, PT ;  /* 0x000000400500780c */ /* 0x000fe40003f46270 */
[----:B------:R-:W-:-:S11]  /*00b0*/  CS2R R4, SRZ ;  /* 0x0000000000047805 */ /* 0x000fd6000001ff00 */
[----:B------:R-:W-:Y:S05]  /*00c0*/  @P2 BRA `(.L_x_1) ;  /* 0x0000000000042947 */ /* 0x000fea0003800000 */
[----:B------:R1:W5:Y:S02]  /*00d0*/  LDG.E.64 R4, desc[UR4][R2.64] ;  /* 0x0000000402047981 */ /* 0x000364000c1e1b00 */
.L_x_1:
[----:B------:R-:W-:Y:S05]  /*00e0*/  BSYNC B0 ;  /* 0x0000000000007941 */ /* 0x000fea0003800000 */
.L_x_0:
[C---:B-----5:R-:W-:Y:S02]  /*00f0*/  FSETP.GEU.AND P0, PT, R4.reuse, RZ, PT ;  /* 0x000000ff0400720b */ /* 0x060fe40003f0e000 */
[C---:B------:R-:W-:Y:S02]  /*0100*/  FSETP.GEU.AND P1, PT, R5.reuse, RZ, PT ;  /* 0x000000ff0500720b */ /* 0x040fe40003f2e000 */
[----:B------:R-:W-:Y:S02]  /*0110*/  FSEL R4, R4, RZ, P0 ;  /* 0x000000ff04047208 */ /* 0x000fe40000000000 */
[----:B------:R-:W-:Y:S01]  /*0120*/  FSEL R5, R5, RZ, P1 ;  /* 0x000000ff05057208 */ /* 0x000fe20000800000 */
[----:B------:R-:W-:Y:S08]  /*0130*/  @P2 EXIT ;  /* 0x000000000000294d */ /* 0x000ff00003800000 */
[----:B------:R-:W-:Y:S01]  /*0140*/  STG.E.64 desc[UR4][R2.64], R4 ;  /* 0x0000000402007986 */ /* 0x000fe2000c101b04 */
[----:B------:R-:W-:Y:S05]  /*0150*/  EXIT ;  /* 0x000000000000794d */ /* 0x000fea0003800000 */
.L_x_2:
[----:B------:R-:W-:-:S00]  /*0160*/  BRA `(.L_x_2) ;  /* 0xfffffffc00fc7947 */ /* 0x000fc0000383ffff */
[----:B------:R-:W-:-:S00]  /*0170*/  NOP ;  /* 0x0000000000007918 */ /* 0x000fc00000000000 */
        /* <DEDUP_REMOVED lines=8> */
.L_x_3:


//--------------------- .nv.constant0.triton_poi_fused_relu_1 --------------------------
	.section	.nv.constant0.triton_poi_fused_relu_1,"a",@progbits
	.sectionflags	@""
	.align	4
.nv.constant0.triton_poi_fused_relu_1:
	.zero		540
